//
// Generated by NVIDIA NVVM Compiler
//
// Compiler Build ID: CL-36424714
// Cuda compilation tools, release 13.0, V13.0.88
// Based on NVVM 20.0.0
//

.version 9.0
.target sm_100
.address_size 64

	// .globl	default_function_kernel

.visible .entry default_function_kernel(
	.param .u64 .ptr .align 1 default_function_kernel_param_0,
	.param .u64 .ptr .align 1 default_function_kernel_param_1
)
.maxntid 54
{
	.reg .pred 	%p<3>;
	.reg .b32 	%r<6>;
	.reg .b32 	%f<4>;
	.reg .b64 	%rd<8>;

	ld.param.u64 	%rd1, [default_function_kernel_param_0];
	ld.param.u64 	%rd2, [default_function_kernel_param_1];
	mov.u32 	%r1, %ctaid.x;
	mov.u32 	%r2, %tid.x;
	shr.u32 	%r3, %r2, 1;
	mad.lo.s32 	%r4, %r1, 27, %r3;
	setp.gt.u32 	%p1, %r4, 54;
	@%p1 bra 	$L__BB0_2;
	cvta.to.global.u64 	%rd3, %rd1;
	cvta.to.global.u64 	%rd4, %rd2;
	mad.lo.s32 	%r5, %r1, 54, %r2;
	mul.wide.u32 	%rd5, %r5, 4;
	add.s64 	%rd6, %rd4, %rd5;
	ld.global.nc.f32 	%f1, [%rd6];
	setp.gt.f32 	%p2, %f1, 0f00000000;
	mul.f32 	%f2, %f1, 0f3F000000;
	selp.f32 	%f3, %f1, %f2, %p2;
	add.s64 	%rd7, %rd3, %rd5;
	st.global.f32 	[%rd7], %f3;
$L__BB0_2:
	ret;

}


// ===== COMPILED SASS (sm_100) =====

	.target	sm_100

	.elftype	@"ET_EXEC"


//--------------------- .note.nv.tkinfo           --------------------------
	.section	.note.nv.tkinfo,"",@"SHT_NOTE"
	.sectionflags	@"SHF_NOTE_NV_TKINFO"
	.tkinfo
        /*0018*/ 	.word	0x00000002
        /*0030*/ 	.string	""
        /*0030*/ 	.string	"ptxas"
        /*0030*/ 	.string	"Cuda compilation tools, release 13.0, V13.0.88"
        /*0030*/ 	.string	"Build cuda_13.0.r13.0/compiler.36424714_0"
        /*0030*/ 	.string	"-arch sm_100 -m 64 "



//--------------------- .note.nv.cuinfo           --------------------------
	.section	.note.nv.cuinfo,"",@"SHT_NOTE"
	.sectionflags	@"SHF_NOTE_NV_CUINFO"
        /*0018*/ 	.short	0x0002
        /*001a*/ 	.short	0x0064
        /*001c*/ 	.short	0x0082
	.zero		2


//--------------------- .nv.info                  --------------------------
	.section	.nv.info,"",@"SHT_CUDA_INFO"
	.align	4


	//----- nvinfo : EIATTR_REGCOUNT
	.align		4
        /*0000*/ 	.byte	0x04, 0x2f
        /*0002*/ 	.short	(.L_1 - .L_0)
	.align		4
.L_0:
        /*0004*/ 	.word	index@(default_function_kernel)
        /*0008*/ 	.word	0x0000000c


	//----- nvinfo : EIATTR_FRAME_SIZE
	.align		4
.L_1:
        /*000c*/ 	.byte	0x04, 0x11
        /*000e*/ 	.short	(.L_3 - .L_2)
	.align		4
.L_2:
        /*0010*/ 	.word	index@(default_function_kernel)
        /*0014*/ 	.word	0x00000000


	//----- nvinfo : EIATTR_MIN_STACK_SIZE
	.align		4
.L_3:
        /*0018*/ 	.byte	0x04, 0x12
        /*001a*/ 	.short	(.L_5 - .L_4)
	.align		4
.L_4:
        /*001c*/ 	.word	index@(default_function_kernel)
        /*0020*/ 	.word	0x00000000
.L_5:


//--------------------- .nv.compat                --------------------------
	.section	.nv.compat,"",@"SHT_CUDA_COMPAT_INFO"
	.align	4
        /*0000*/ 	.byte	0x02, 0x09, 0x00, 0x00, 0x02, 0x02, 0x01, 0x00, 0x02, 0x05, 0x05, 0x00, 0x03, 0x07, 0x01, 0x01
        /*0010*/ 	.byte	0x02, 0x03, 0x00, 0x00, 0x02, 0x06, 0x01, 0x00, 0x04, 0x0b, 0x08, 0x00, 0x09, 0x00, 0x00, 0x00
        /*0020*/ 	.byte	0x00, 0x00, 0x00, 0x00


//--------------------- .nv.info.default_function_kernel --------------------------
	.section	.nv.info.default_function_kernel,"",@"SHT_CUDA_INFO"
	.sectionflags	@""
	.align	4


	//----- nvinfo : EIATTR_CUDA_API_VERSION
	.align		4
        /*0000*/ 	.byte	0x04, 0x37
        /*0002*/ 	.short	(.L_7 - .L_6)
.L_6:
        /*0004*/ 	.word	0x00000082


	//----- nvinfo : EIATTR_KPARAM_INFO
	.align		4
.L_7:
        /*0008*/ 	.byte	0x04, 0x17
        /*000a*/ 	.short	(.L_9 - .L_8)
.L_8:
        /*000c*/ 	.word	0x00000000
        /*0010*/ 	.short	0x0001
        /*0012*/ 	.short	0x0008
        /*0014*/ 	.byte	0x00, 0xf5, 0x21, 0x00


	//----- nvinfo : EIATTR_KPARAM_INFO
	.align		4
.L_9:
        /*0018*/ 	.byte	0x04, 0x17
        /*001a*/ 	.short	(.L_11 - .L_10)
.L_10:
        /*001c*/ 	.word	0x00000000
        /*0020*/ 	.short	0x0000
        /*0022*/ 	.short	0x0000
        /*0024*/ 	.byte	0x00, 0xf5, 0x21, 0x00


	//----- nvinfo : EIATTR_SPARSE_MMA_MASK
	.align		4
.L_11:
        /*0028*/ 	.byte	0x03, 0x50
        /*002a*/ 	.short	0x0000


	//----- nvinfo : EIATTR_MAXREG_COUNT
	.align		4
        /*002c*/ 	.byte	0x03, 0x1b
        /*002e*/ 	.short	0x00ff


	//----- nvinfo : EIATTR_MERCURY_ISA_VERSION
	.align		4
        /*0030*/ 	.byte	0x03, 0x5f
        /*0032*/ 	.short	0x0101


	//----- nvinfo : EIATTR_VRC_CTA_INIT_COUNT
	.align		4
        /*0034*/ 	.byte	0x02, 0x4a
	.zero		1
	.zero		1


	//----- nvinfo : EIATTR_EXIT_INSTR_OFFSETS
	.align		4
        /*0038*/ 	.byte	0x04, 0x1c
        /*003a*/ 	.short	(.L_13 - .L_12)


	//   ....[0]....
.L_12:
        /*003c*/ 	.word	0x00000060


	//   ....[1]....
        /*0040*/ 	.word	0x00000110


	//----- nvinfo : EIATTR_MAX_THREADS
	.align		4
.L_13:
        /*0044*/ 	.byte	0x04, 0x05
        /*0046*/ 	.short	(.L_15 - .L_14)
.L_14:
        /*0048*/ 	.word	0x00000036
        /*004c*/ 	.word	0x00000001
        /*0050*/ 	.word	0x00000001


	//----- nvinfo : EIATTR_CBANK_PARAM_SIZE
	.align		4
.L_15:
        /*0054*/ 	.byte	0x03, 0x19
        /*0056*/ 	.short	0x0010


	//----- nvinfo : EIATTR_PARAM_CBANK
	.align		4
        /*0058*/ 	.byte	0x04, 0x0a
        /*005a*/ 	.short	(.L_17 - .L_16)
	.align		4
.L_16:
        /*005c*/ 	.word	index@(.nv.constant0.default_function_kernel)
        /*0060*/ 	.short	0x0380
        /*0062*/ 	.short	0x0010


	//----- nvinfo : EIATTR_SW_WAR
	.align		4
.L_17:
        /*0064*/ 	.byte	0x04, 0x36
        /*0066*/ 	.short	(.L_19 - .L_18)
.L_18:
        /*0068*/ 	.word	0x00000008
.L_19:


//--------------------- .nv.callgraph             --------------------------
	.section	.nv.callgraph,"",@"SHT_CUDA_CALLGRAPH"
	.align	4
	.sectionentsize	8
	.align		4
        /*0000*/ 	.word	0x00000000
	.align		4
        /*0004*/ 	.word	0xffffffff
	.align		4
        /*0008*/ 	.word	0x00000000
	.align		4
        /*000c*/ 	.word	0xfffffffe
	.align		4
        /*0010*/ 	.word	0x00000000
	.align		4
        /*0014*/ 	.word	0xfffffffd
	.align		4
        /*0018*/ 	.word	0x00000000
	.align		4
        /*001c*/ 	.word	0xfffffffc


//--------------------- .text.default_function_kernel --------------------------
	.section	.text.default_function_kernel,"ax",@progbits
	.align	128
        .global         default_function_kernel
        .type           default_function_kernel,@function
        .size           default_function_kernel,(.L_x_1 - default_function_kernel)
        .other          default_function_kernel,@"STO_CUDA_ENTRY STV_DEFAULT"
default_function_kernel:
.text.default_function_kernel:
[----:B------:R-:W-:Y:S01]  /*0000*/  LDC R1, c[0x0][0x37c] ;  /* 0x0000df00ff017b82 */ /* 0x000fe20000000800 */
[----:B------:R-:W0:Y:S01]  /*0010*/  S2R R4, SR_TID.X ;  /* 0x0000000000047919 */ /* 0x000e220000002100 */
[----:B------:R-:W1:Y:S01]  /*0020*/  S2R R7, SR_CTAID.X ;  /* 0x0000000000077919 */ /* 0x000e620000002500 */
[----:B0-----:R-:W-:-:S05]  /*0030*/  SHF.R.U32.HI R0, RZ, 0x1, R4 ;  /* 0x00000001ff007819 */ /* 0x001fca0000011604 */
[----:B-1----:R-:W-:-:S05]  /*0040*/  IMAD R0, R7, 0x1b, R0 ;  /* 0x0000001b07007824 */ /* 0x002fca00078e0200 */
[----:B------:R-:W-:-:S13]  /*0050*/  ISETP.GT.U32.AND P0, PT, R0, 0x36, PT ;  /* 0x000000360000780c */ /* 0x000fda0003f04070 */
[----:B------:R-:W-:Y:S05]  /*0060*/  @P0 EXIT ;  /* 0x000000000000094d */ /* 0x000fea0003800000 */
[----:B------:R-:W0:Y:S01]  /*0070*/  LDC.64 R2, c[0x0][0x388] ;  /* 0x0000e200ff027b82 */ /* 0x000e220000000a00 */
[----:B------:R-:W1:Y:S01]  /*0080*/  LDCU.64 UR4, c[0x0][0x358] ;  /* 0x00006b00ff0477ac */ /* 0x000e620008000a00 */
[----:B------:R-:W-:-:S06]  /*0090*/  IMAD R7, R7, 0x36, R4 ;  /* 0x0000003607077824 */ /* 0x000fcc00078e0204 */
[----:B------:R-:W2:Y:S01]  /*00a0*/  LDC.64 R4, c[0x0][0x380] ;  /* 0x0000e000ff047b82 */ /* 0x000ea20000000a00 */
[----:B0-----:R-:W-:-:S05]  /*00b0*/  IMAD.WIDE.U32 R2, R7, 0x4, R2 ;  /* 0x0000000407027825 */ /* 0x001fca00078e0002 */
[----:B-1----:R-:W3:Y:S01]  /*00c0*/  LDG.E.CONSTANT R9, desc[UR4][R2.64] ;  /* 0x0000000402097981 */ /* 0x002ee2000c1e9900 */
[----:B--2---:R-:W-:Y:S01]  /*00d0*/  IMAD.WIDE.U32 R4, R7, 0x4, R4 ;  /* 0x0000000407047825 */ /* 0x004fe200078e0004 */
[----:B---3--:R-:W-:-:S13]  /*00e0*/  FSETP.GT.AND P0, PT, R9, RZ, PT ;  /* 0x000000ff0900720b */ /* 0x008fda0003f04000 */
[----:B------:R-:W-:-:S05]  /*00f0*/  @!P0 FMUL R9, R9, 0.5 ;  /* 0x3f00000009098820 */ /* 0x000fca0000400000 */
[----:B------:R-:W-:Y:S01]  /*0100*/  STG.E desc[UR4][R4.64], R9 ;  /* 0x0000000904007986 */ /* 0x000fe2000c101904 */
[----:B------:R-:W-:Y:S05]  /*0110*/  EXIT ;  /* 0x000000000000794d */ /* 0x000fea0003800000 */
.L_x_0:
[----:B------:R-:W-:-:S00]  /*0120*/  BRA `(.L_x_0) ;  /* 0xfffffffc00fc7947 */ /* 0x000fc0000383ffff */
[----:B------:R-:W-:-:S00]  /*0130*/  NOP ;  /* 0x0000000000007918 */ /* 0x000fc00000000000 */
        /* <DEDUP_REMOVED lines=12> */
.L_x_1:


//--------------------- .nv.shared.reserved.0     --------------------------
	.section	.nv.shared.reserved.0,"aw",@nobits
	.weak		__nv_reservedSMEM_offset_0_alias
	.size		__nv_reservedSMEM_offset_0_alias, 0, 64
	.other		__nv_reservedSMEM_offset_0_alias,@"STO_CUDA_RESERVED_SHARED STV_DEFAULT"
__nv_reservedSMEM_offset_0_alias:
	.zero		0
	.zero		64


//--------------------- .nv.constant0.default_function_kernel --------------------------
	.section	.nv.constant0.default_function_kernel,"a",@progbits
	.sectionflags	@""
	.align	4
.nv.constant0.default_function_kernel:
	.zero		912


//--------------------- SYMBOLS --------------------------

	.type		.nv.reservedSmem.offset0,@object
	.size		.nv.reservedSmem.offset0,0x4
